	.headerflags	@"EF_CUDA_TEXMODE_UNIFIED EF_CUDA_64BIT_ADDRESS EF_CUDA_ACCELERATORS EF_CUDA_SM90 EF_CUDA_VIRTUAL_SM(EF_CUDA_SM90)"
	.elftype	@"ET_EXEC"


//--------------------- .nv.info                  --------------------------
	.section	.nv.info,"",@"SHT_CUDA_INFO"
	.align	4


	//----- nvinfo : EIATTR_REGCOUNT
	.align		4
        /*0000*/ 	.byte	0x04, 0x2f
        /*0002*/ 	.short	(.L_3 - .L_2)
	.align		4
.L_2:
        /*0004*/ 	.word	index@(triton_poi_fused_cat_11)
        /*0008*/ 	.word	0x0000001d


	//----- nvinfo : EIATTR_MIN_STACK_SIZE
	.align		4
.L_3:
        /*000c*/ 	.byte	0x04, 0x12
        /*000e*/ 	.short	(.L_5 - .L_4)
	.align		4
.L_4:
        /*0010*/ 	.word	index@(triton_poi_fused_cat_11)
        /*0014*/ 	.word	0x00000000


	//----- nvinfo : EIATTR_FRAME_SIZE
	.align		4
.L_5:
        /*0018*/ 	.byte	0x04, 0x11
        /*001a*/ 	.short	(.L_7 - .L_6)
	.align		4
.L_6:
        /*001c*/ 	.word	index@(triton_poi_fused_cat_11)
        /*0020*/ 	.word	0x00000000


	//----- nvinfo : EIATTR_MIN_STACK_SIZE
	.align		4
.L_7:
        /*0024*/ 	.byte	0x04, 0x12
        /*0026*/ 	.short	(.L_9 - .L_8)
	.align		4
.L_8:
        /*0028*/ 	.word	index@(triton_poi_fused_cat_11)
        /*002c*/ 	.word	0x00000000
.L_9:


//--------------------- .nv.info.triton_poi_fused_cat_11 --------------------------
	.section	.nv.info.triton_poi_fused_cat_11,"",@"SHT_CUDA_INFO"
	.sectionflags	@""
	.align	4


	//----- nvinfo : EIATTR_CUDA_API_VERSION
	.align		4
        /*0000*/ 	.byte	0x04, 0x37
        /*0002*/ 	.short	(.L_11 - .L_10)
.L_10:
        /*0004*/ 	.word	0x0000007c


	//----- nvinfo : EIATTR_KPARAM_INFO
	.align		4
.L_11:
        /*0008*/ 	.byte	0x04, 0x17
        /*000a*/ 	.short	(.L_13 - .L_12)
.L_12:
        /*000c*/ 	.word	0x00000000
        /*0010*/ 	.short	0x000b
        /*0012*/ 	.short	0x0058
        /*0014*/ 	.byte	0x00, 0xf0, 0x11, 0x00


	//----- nvinfo : EIATTR_KPARAM_INFO
	.align		4
.L_13:
        /*0018*/ 	.byte	0x04, 0x17
        /*001a*/ 	.short	(.L_15 - .L_14)
.L_14:
        /*001c*/ 	.word	0x00000000
        /*0020*/ 	.short	0x000a
        /*0022*/ 	.short	0x0050
        /*0024*/ 	.byte	0x00, 0xf4, 0x21, 0x00


	//----- nvinfo : EIATTR_KPARAM_INFO
	.align		4
.L_15:
        /*0028*/ 	.byte	0x04, 0x17
        /*002a*/ 	.short	(.L_17 - .L_16)
.L_16:
        /*002c*/ 	.word	0x00000000
        /*0030*/ 	.short	0x0009
        /*0032*/ 	.short	0x0048
        /*0034*/ 	.byte	0x00, 0xf4, 0x21, 0x00


	//----- nvinfo : EIATTR_KPARAM_INFO
	.align		4
.L_17:
        /*0038*/ 	.byte	0x04, 0x17
        /*003a*/ 	.short	(.L_19 - .L_18)
.L_18:
        /*003c*/ 	.word	0x00000000
        /*0040*/ 	.short	0x0008
        /*0042*/ 	.short	0x0040
        /*0044*/ 	.byte	0x00, 0xf4, 0x21, 0x00


	//----- nvinfo : EIATTR_KPARAM_INFO
	.align		4
.L_19:
        /*0048*/ 	.byte	0x04, 0x17
        /*004a*/ 	.short	(.L_21 - .L_20)
.L_20:
        /*004c*/ 	.word	0x00000000
        /*0050*/ 	.short	0x0007
        /*0052*/ 	.short	0x0038
        /*0054*/ 	.byte	0x00, 0xf4, 0x21, 0x00


	//----- nvinfo : EIATTR_KPARAM_INFO
	.align		4
.L_21:
        /*0058*/ 	.byte	0x04, 0x17
        /*005a*/ 	.short	(.L_23 - .L_22)
.L_22:
        /*005c*/ 	.word	0x00000000
        /*0060*/ 	.short	0x0006
        /*0062*/ 	.short	0x0030
        /*0064*/ 	.byte	0x00, 0xf4, 0x21, 0x00


	//----- nvinfo : EIATTR_KPARAM_INFO
	.align		4
.L_23:
        /*0068*/ 	.byte	0x04, 0x17
        /*006a*/ 	.short	(.L_25 - .L_24)
.L_24:
        /*006c*/ 	.word	0x00000000
        /*0070*/ 	.short	0x0005
        /*0072*/ 	.short	0x0028
        /*0074*/ 	.byte	0x00, 0xf4, 0x21, 0x00


	//----- nvinfo : EIATTR_KPARAM_INFO
	.align		4
.L_25:
        /*0078*/ 	.byte	0x04, 0x17
        /*007a*/ 	.short	(.L_27 - .L_26)
.L_26:
        /*007c*/ 	.word	0x00000000
        /*0080*/ 	.short	0x0004
        /*0082*/ 	.short	0x0020
        /*0084*/ 	.byte	0x00, 0xf4, 0x21, 0x00


	//----- nvinfo : EIATTR_KPARAM_INFO
	.align		4
.L_27:
        /*0088*/ 	.byte	0x04, 0x17
        /*008a*/ 	.short	(.L_29 - .L_28)
.L_28:
        /*008c*/ 	.word	0x00000000
        /*0090*/ 	.short	0x0003
        /*0092*/ 	.short	0x0018
        /*0094*/ 	.byte	0x00, 0xf4, 0x21, 0x00


	//----- nvinfo : EIATTR_KPARAM_INFO
	.align		4
.L_29:
        /*0098*/ 	.byte	0x04, 0x17
        /*009a*/ 	.short	(.L_31 - .L_30)
.L_30:
        /*009c*/ 	.word	0x00000000
        /*00a0*/ 	.short	0x0002
        /*00a2*/ 	.short	0x0010
        /*00a4*/ 	.byte	0x00, 0xf4, 0x21, 0x00


	//----- nvinfo : EIATTR_KPARAM_INFO
	.align		4
.L_31:
        /*00a8*/ 	.byte	0x04, 0x17
        /*00aa*/ 	.short	(.L_33 - .L_32)
.L_32:
        /*00ac*/ 	.word	0x00000000
        /*00b0*/ 	.short	0x0001
        /*00b2*/ 	.short	0x0008
        /*00b4*/ 	.byte	0x00, 0xf4, 0x21, 0x00


	//----- nvinfo : EIATTR_KPARAM_INFO
	.align		4
.L_33:
        /*00b8*/ 	.byte	0x04, 0x17
        /*00ba*/ 	.short	(.L_35 - .L_34)
.L_34:
        /*00bc*/ 	.word	0x00000000
        /*00c0*/ 	.short	0x0000
        /*00c2*/ 	.short	0x0000
        /*00c4*/ 	.byte	0x00, 0xf4, 0x21, 0x00


	//----- nvinfo : EIATTR_SPARSE_MMA_MASK
	.align		4
.L_35:
        /*00c8*/ 	.byte	0x03, 0x50
        /*00ca*/ 	.short	0x0000


	//----- nvinfo : EIATTR_MAXREG_COUNT
	.align		4
        /*00cc*/ 	.byte	0x03, 0x1b
        /*00ce*/ 	.short	0x00ff


	//----- nvinfo : EIATTR_EXIT_INSTR_OFFSETS
	.align		4
        /*00d0*/ 	.byte	0x04, 0x1c
        /*00d2*/ 	.short	(.L_37 - .L_36)


	//   ....[0]....
.L_36:
        /*00d4*/ 	.word	0x000006b0


	//   ....[1]....
        /*00d8*/ 	.word	0x000006d0


	//----- nvinfo : EIATTR_REQNTID
	.align		4
.L_37:
        /*00dc*/ 	.byte	0x04, 0x10
        /*00de*/ 	.short	(.L_39 - .L_38)
.L_38:
        /*00e0*/ 	.word	0x00000080
        /*00e4*/ 	.word	0x00000001
        /*00e8*/ 	.word	0x00000001


	//----- nvinfo : EIATTR_CBANK_PARAM_SIZE
	.align		4
.L_39:
        /*00ec*/ 	.byte	0x03, 0x19
        /*00ee*/ 	.short	0x005c


	//----- nvinfo : EIATTR_PARAM_CBANK
	.align		4
        /*00f0*/ 	.byte	0x04, 0x0a
        /*00f2*/ 	.short	(.L_41 - .L_40)
	.align		4
.L_40:
        /*00f4*/ 	.word	index@(.nv.constant0.triton_poi_fused_cat_11)
        /*00f8*/ 	.short	0x0210
        /*00fa*/ 	.short	0x005c


	//----- nvinfo : EIATTR_SW_WAR
	.align		4
.L_41:
        /*00fc*/ 	.byte	0x04, 0x36
        /*00fe*/ 	.short	(.L_43 - .L_42)
.L_42:
        /*0100*/ 	.word	0x00000008
.L_43:


//--------------------- .nv.callgraph             --------------------------
	.section	.nv.callgraph,"",@"SHT_CUDA_CALLGRAPH"
	.align	4
	.sectionentsize	8
	.align		4
        /*0000*/ 	.word	0x00000000
	.align		4
        /*0004*/ 	.word	0xffffffff
	.align		4
        /*0008*/ 	.word	0x00000000
	.align		4
        /*000c*/ 	.word	0xfffffffe
	.align		4
        /*0010*/ 	.word	0x00000000
	.align		4
        /*0014*/ 	.word	0xfffffffd
	.align		4
        /*0018*/ 	.word	0x00000000
	.align		4
        /*001c*/ 	.word	0xfffffffc


//--------------------- .nv.constant4             --------------------------
	.section	.nv.constant4,"a",@progbits
	.align	8
	.align		8
.nv.constant4:
        /*0000*/ 	.dword	_$_str
	.align		8
        /*0008*/ 	.dword	_$_str_$_2


//--------------------- .text.triton_poi_fused_cat_11 --------------------------
	.section	.text.triton_poi_fused_cat_11,"ax",@progbits
	.align	128
        .global         triton_poi_fused_cat_11
        .type           triton_poi_fused_cat_11,@function
        .size           triton_poi_fused_cat_11,(.L_x_1 - triton_poi_fused_cat_11)
        .other          triton_poi_fused_cat_11,@"STO_CUDA_ENTRY STV_DEFAULT"
triton_poi_fused_cat_11:
.text.triton_poi_fused_cat_11:
[----:B------:R-:W0:Y:S01]  /*0000*/  LDC R1, c[0x0][0x28] ;  /* 0x00000a00ff017b82 */ /* 0x000e220000000800 */
[----:B------:R-:W1:Y:S07]  /*0010*/  S2R R18, SR_TID.X ;  /* 0x0000000000127919 */ /* 0x000e6e0000002100 */
[----:B------:R-:W2:Y:S01]  /*0020*/  LDC.64 R4, c[0x0][0x248] ;  /* 0x00009200ff047b82 */ /* 0x000ea20000000a00 */
[----:B------:R-:W-:Y:S01]  /*0030*/  IMAD.MOV.U32 R22, RZ, RZ, RZ ;  /* 0x000000ffff167224 */ /* 0x000fe200078e00ff */
[----:B------:R-:W-:Y:S01]  /*0040*/  ULDC.64 UR4, c[0x0][0x208] ;  /* 0x0000820000047ab9 */ /* 0x000fe20000000a00 */
[----:B------:R-:W3:Y:S05]  /*0050*/  S2R R3, SR_CTAID.X ;  /* 0x0000000000037919 */ /* 0x000eea0000002500 */
[----:B------:R-:W4:Y:S08]  /*0060*/  LDC.64 R12, c[0x0][0x238] ;  /* 0x00008e00ff0c7b82 */ /* 0x000f300000000a00 */
[----:B------:R-:W5:Y:S08]  /*0070*/  LDC.64 R10, c[0x0][0x210] ;  /* 0x00008400ff0a7b82 */ /* 0x000f700000000a00 */
[----:B------:R-:W2:Y:S01]  /*0080*/  LDC.64 R14, c[0x0][0x240] ;  /* 0x00009000ff0e7b82 */ /* 0x000ea20000000a00 */
[----:B-1----:R-:W-:-:S07]  /*0090*/  LOP3.LUT R18, R18, 0x7f, RZ, 0xc0, !PT ;  /* 0x0000007f12127812 */ /* 0x002fce00078ec0ff */
[----:B------:R-:W1:Y:S01]  /*00a0*/  LDC.64 R16, c[0x0][0x218] ;  /* 0x00008600ff107b82 */ /* 0x000e620000000a00 */
[----:B---3--:R-:W-:-:S07]  /*00b0*/  IMAD R18, R3, 0x80, R18 ;  /* 0x0000008003127824 */ /* 0x008fce00078e0212 */
[----:B------:R-:W3:Y:S01]  /*00c0*/  LDC.64 R2, c[0x0][0x220] ;  /* 0x00008800ff027b82 */ /* 0x000ee20000000a00 */
[----:B------:R-:W-:Y:S02]  /*00d0*/  SHF.R.S32.HI R7, RZ, 0x1f, R18 ;  /* 0x0000001fff077819 */ /* 0x000fe40000011412 */
[----:B------:R-:W-:Y:S02]  /*00e0*/  ISETP.GE.AND P0, PT, R18, 0x100, PT ;  /* 0x000001001200780c */ /* 0x000fe40003f06270 */
[----:B------:R-:W-:-:S04]  /*00f0*/  LEA.HI R6, R7, R18, RZ, 0x4 ;  /* 0x0000001207067211 */ /* 0x000fc800078f20ff */
[----:B------:R-:W-:-:S04]  /*0100*/  SHF.R.S32.HI R23, RZ, 0x4, R6 ;  /* 0x00000004ff177819 */ /* 0x000fc80000011406 */
[----:B------:R-:W-:-:S04]  /*0110*/  LEA.HI R0, R23, R23, RZ, 0x2 ;  /* 0x0000001717007211 */ /* 0x000fc800078f10ff */
[----:B------:R-:W-:-:S05]  /*0120*/  LOP3.LUT R0, R0, 0xfffffffc, RZ, 0xc0, !PT ;  /* 0xfffffffc00007812 */ /* 0x000fca00078ec0ff */
[----:B------:R-:W-:-:S04]  /*0130*/  IMAD.IADD R23, R23, 0x1, -R0 ;  /* 0x0000000117177824 */ /* 0x000fc800078e0a00 */
[C---:B---3--:R-:W-:Y:S01]  /*0140*/  IMAD.WIDE R2, R23.reuse, 0x4, R2 ;  /* 0x0000000417027825 */ /* 0x048fe200078e0202 */
[C---:B------:R-:W-:Y:S02]  /*0150*/  ISETP.GE.AND P1, PT, R23.reuse, 0x2, PT ;  /* 0x000000021700780c */ /* 0x040fe40003f26270 */
[C---:B------:R-:W-:Y:S02]  /*0160*/  ISETP.GT.AND P2, PT, R23.reuse, 0x1, !P0 ;  /* 0x000000011700780c */ /* 0x040fe40004744270 */
[----:B------:R-:W-:Y:S01]  /*0170*/  ISETP.LT.AND P3, PT, R18, 0x100, !P1 ;  /* 0x000001001200780c */ /* 0x000fe20004f61270 */
[----:B------:R-:W-:Y:S01]  /*0180*/  HFMA2.MMA R0, -RZ, RZ, 0, 0 ;  /* 0x00000000ff007435 */ /* 0x000fe200000001ff */
[----:B--2---:R-:W-:-:S09]  /*0190*/  IMAD.WIDE R4, R23, 0x4, R4 ;  /* 0x0000000417047825 */ /* 0x004fd200078e0204 */
[----:B------:R2:W3:Y:S04]  /*01a0*/  @P2 LDG.E.EL R0, desc[UR4][R4.64+-0x8] ;  /* 0xfffff80404002981 */ /* 0x0004e8000c2e1900 */
[----:B------:R1:W3:Y:S01]  /*01b0*/  @P3 LDG.E.EL R22, desc[UR4][R2.64] ;  /* 0x0000000402163981 */ /* 0x0002e2000c2e1900 */
[----:B------:R-:W-:Y:S02]  /*01c0*/  LEA.HI R8, R7, R18, RZ, 0x6 ;  /* 0x0000001207087211 */ /* 0x000fe400078f30ff */
[----:B------:R-:W-:Y:S02]  /*01d0*/  LOP3.LUT R7, R6, 0xfffffff0, RZ, 0xc0, !PT ;  /* 0xfffffff006077812 */ /* 0x000fe400078ec0ff */
[----:B------:R-:W-:Y:S01]  /*01e0*/  SHF.R.S32.HI R20, RZ, 0x6, R8 ;  /* 0x00000006ff147819 */ /* 0x000fe20000011408 */
[----:B--2---:R-:W2:Y:S02]  /*01f0*/  LDC.64 R4, c[0x0][0x230] ;  /* 0x00008c00ff047b82 */ /* 0x004ea40000000a00 */
[----:B------:R-:W-:Y:S01]  /*0200*/  IMAD.IADD R7, R18, 0x1, -R7 ;  /* 0x0000000112077824 */ /* 0x000fe200078e0a07 */
[----:B------:R-:W-:-:S03]  /*0210*/  LOP3.LUT R9, R8, 0xffffffc0, RZ, 0xc0, !PT ;  /* 0xffffffc008097812 */ /* 0x000fc600078ec0ff */
[----:B------:R-:W-:Y:S02]  /*0220*/  IMAD R6, R20, 0x20, R7 ;  /* 0x0000002014067824 */ /* 0x000fe400078e0207 */
[----:B------:R-:W-:Y:S01]  /*0230*/  IMAD.IADD R19, R18, 0x1, -R9 ;  /* 0x0000000112137824 */ /* 0x000fe200078e0a09 */
[----:B01----:R-:W0:Y:S02]  /*0240*/  LDC.64 R2, c[0x0][0x228] ;  /* 0x00008a00ff027b82 */ /* 0x003e240000000a00 */
[----:B------:R-:W-:-:S06]  /*0250*/  LEA R21, R23, R6, 0x4 ;  /* 0x0000000617157211 */ /* 0x000fcc00078e20ff */
[----:B------:R-:W1:Y:S08]  /*0260*/  LDC.64 R6, c[0x0][0x250] ;  /* 0x00009400ff067b82 */ /* 0x000e700000000a00 */
[----:B------:R-:W1:Y:S01]  /*0270*/  LDC.64 R8, c[0x0][0x258] ;  /* 0x00009600ff087b82 */ /* 0x000e620000000a00 */
[----:B------:R-:W-:Y:S02]  /*0280*/  VIADD R21, R21, 0xffffffe0 ;  /* 0xffffffe015157836 */ /* 0x000fe40000000000 */
[----:B------:R-:W-:-:S02]  /*0290*/  IMAD R19, R20, 0x20, R19 ;  /* 0x0000002014137824 */ /* 0x000fc400078e0213 */
[----:B----4-:R-:W-:Y:S01]  /*02a0*/  IMAD.WIDE R12, R21, 0x4, R12 ;  /* 0x00000004150c7825 */ /* 0x010fe200078e020c */
[----:B------:R-:W-:Y:S02]  /*02b0*/  CS2R R20, SRZ ;  /* 0x0000000000147805 */ /* 0x000fe4000001ff00 */
[----:B------:R-:W-:Y:S01]  /*02c0*/  CS2R R24, SRZ ;  /* 0x0000000000187805 */ /* 0x000fe2000001ff00 */
[----:B-----5:R-:W-:Y:S01]  /*02d0*/  IMAD.WIDE R10, R19, 0x4, R10 ;  /* 0x00000004130a7825 */ /* 0x020fe200078e020a */
[----:B------:R-:W-:-:S03]  /*02e0*/  MOV R19, RZ ;  /* 0x000000ff00137202 */ /* 0x000fc60000000f00 */
[C---:B------:R-:W-:Y:S01]  /*02f0*/  IMAD.WIDE R14, R23.reuse, 0x4, R14 ;  /* 0x00000004170e7825 */ /* 0x040fe200078e020e */
[----:B------:R-:W4:Y:S03]  /*0300*/  @P2 LDG.E R24, desc[UR4][R12.64] ;  /* 0x000000040c182981 */ /* 0x000f26000c1e1900 */
[----:B------:R-:W-:Y:S01]  /*0310*/  IMAD.WIDE R16, R23, 0x4, R16 ;  /* 0x0000000417107825 */ /* 0x000fe200078e0210 */
[----:B------:R5:W4:Y:S04]  /*0320*/  @P2 LDG.E.EL R21, desc[UR4][R14.64+-0x8] ;  /* 0xfffff8040e152981 */ /* 0x000b28000c2e1900 */
[----:B------:R-:W4:Y:S01]  /*0330*/  @P3 LDG.E R19, desc[UR4][R10.64] ;  /* 0x000000040a133981 */ /* 0x000f22000c1e1900 */
[----:B------:R-:W-:-:S03]  /*0340*/  IMAD.MOV.U32 R26, RZ, RZ, RZ ;  /* 0x000000ffff1a7224 */ /* 0x000fc600078e00ff */
[----:B------:R-:W4:Y:S01]  /*0350*/  @P3 LDG.E.EL R20, desc[UR4][R16.64] ;  /* 0x0000000410143981 */ /* 0x000f22000c2e1900 */
[----:B-----5:R-:W-:Y:S01]  /*0360*/  HFMA2.MMA R14, -RZ, RZ, 0, 0 ;  /* 0x00000000ff0e7435 */ /* 0x020fe200000001ff */
[----:B0-----:R-:W-:-:S04]  /*0370*/  IMAD.WIDE R2, R23, 0x4, R2 ;  /* 0x0000000417027825 */ /* 0x001fc800078e0202 */
[C---:B--2---:R-:W-:Y:S01]  /*0380*/  IMAD.WIDE R4, R23.reuse, 0x4, R4 ;  /* 0x0000000417047825 */ /* 0x044fe200078e0204 */
[----:B------:R0:W2:Y:S03]  /*0390*/  @P3 LDG.E.EL R25, desc[UR4][R2.64] ;  /* 0x0000000402193981 */ /* 0x0000a6000c2e1900 */
[C---:B-1----:R-:W-:Y:S01]  /*03a0*/  IMAD.WIDE R6, R23.reuse, 0x4, R6 ;  /* 0x0000000417067825 */ /* 0x042fe200078e0206 */
[----:B------:R1:W5:Y:S03]  /*03b0*/  @P3 LDG.E.EL R26, desc[UR4][R4.64] ;  /* 0x00000004041a3981 */ /* 0x000366000c2e1900 */
[----:B------:R-:W-:-:S04]  /*03c0*/  IMAD.WIDE R8, R23, 0x4, R8 ;  /* 0x0000000417087825 */ /* 0x000fc800078e0208 */
[----:B------:R-:W-:Y:S01]  /*03d0*/  IMAD.MOV.U32 R23, RZ, RZ, RZ ;  /* 0x000000ffff177224 */ /* 0x000fe200078e00ff */
[----:B------:R-:W5:Y:S05]  /*03e0*/  @P2 LDG.E.EL R14, desc[UR4][R8.64+-0x8] ;  /* 0xfffff804080e2981 */ /* 0x000f6a000c2e1900 */
[----:B------:R1:W5:Y:S01]  /*03f0*/  @P2 LDG.E.EL R23, desc[UR4][R6.64+-0x8] ;  /* 0xfffff80406172981 */ /* 0x000362000c2e1900 */
[----:B0-----:R-:W-:Y:S01]  /*0400*/  IMAD.MOV.U32 R2, RZ, RZ, 0x3e800000 ;  /* 0x3e800000ff027424 */ /* 0x001fe200078e00ff */
[----:B---3--:R-:W-:-:S05]  /*0410*/  SEL R22, R22, RZ, P3 ;  /* 0x000000ff16167207 */ /* 0x008fca0001800000 */
[----:B------:R-:W-:Y:S01]  /*0420*/  FADD R22, R22, 9.9999997473787516356e-06 ;  /* 0x3727c5ac16167421 */ /* 0x000fe20000000000 */
[----:B------:R-:W-:-:S03]  /*0430*/  SEL R0, R0, RZ, P2 ;  /* 0x000000ff00007207 */ /* 0x000fc60001000000 */
[----:B------:R-:W0:Y:S02]  /*0440*/  MUFU.SQRT R10, R22 ;  /* 0x00000016000a7308 */ /* 0x000e240000002000 */
[----:B------:R-:W-:-:S06]  /*0450*/  FADD R0, R0, 9.9999997473787516356e-06 ;  /* 0x3727c5ac00007421 */ /* 0x000fcc0000000000 */
[----:B------:R-:W3:Y:S01]  /*0460*/  MUFU.SQRT R11, R0 ;  /* 0x00000000000b7308 */ /* 0x000ee20000002000 */
[C---:B0-----:R-:W-:Y:S02]  /*0470*/  FSETP.GT.AND P6, PT, R10.reuse, 8.50705917302346158658e+37, PT ;  /* 0x7e8000000a00780b */ /* 0x041fe40003fc4000 */
[----:B------:R-:W-:Y:S02]  /*0480*/  FSETP.GEU.AND P4, PT, R10, 1.175494350822287508e-38, PT ;  /* 0x008000000a00780b */ /* 0x000fe40003f8e000 */
[----:B-1----:R-:W-:Y:S02]  /*0490*/  FSEL R5, R2, 1, P6 ;  /* 0x3f80000002057808 */ /* 0x002fe40003000000 */
[----:B---3--:R-:W-:-:S07]  /*04a0*/  FSETP.GT.AND P5, PT, R11, 8.50705917302346158658e+37, PT ;  /* 0x7e8000000b00780b */ /* 0x008fce0003fa4000 */
[----:B------:R-:W-:Y:S01]  /*04b0*/  @P6 FMUL R10, R10, 0.25 ;  /* 0x3e8000000a0a6820 */ /* 0x000fe20000400000 */
[----:B------:R-:W-:-:S03]  /*04c0*/  FSETP.GEU.AND P6, PT, R11, 1.175494350822287508e-38, PT ;  /* 0x008000000b00780b */ /* 0x000fc60003fce000 */
[----:B------:R-:W-:Y:S02]  /*04d0*/  @!P4 FMUL R10, R10, 16777216 ;  /* 0x4b8000000a0ac820 */ /* 0x000fe40000400000 */
[----:B------:R-:W-:-:S08]  /*04e0*/  @P5 FMUL R11, R11, 0.25 ;  /* 0x3e8000000b0b5820 */ /* 0x000fd00000400000 */
[----:B------:R-:W-:Y:S01]  /*04f0*/  @!P6 FMUL R11, R11, 16777216 ;  /* 0x4b8000000b0be820 */ /* 0x000fe20000400000 */
[----:B------:R-:W0:Y:S01]  /*0500*/  MUFU.RCP R10, R10 ;  /* 0x0000000a000a7308 */ /* 0x000e220000001000 */
[----:B------:R-:W-:Y:S02]  /*0510*/  FSEL R6, R2, 1, P5 ;  /* 0x3f80000002067808 */ /* 0x000fe40002800000 */
[----:B------:R-:W1:Y:S05]  /*0520*/  LDC.64 R2, c[0x0][0x260] ;  /* 0x00009800ff027b82 */ /* 0x000e6a0000000a00 */
[----:B------:R-:W3:Y:S01]  /*0530*/  MUFU.RCP R11, R11 ;  /* 0x0000000b000b7308 */ /* 0x000ee20000001000 */
[----:B----4-:R-:W-:Y:S01]  /*0540*/  SEL R4, R19, RZ, P3 ;  /* 0x000000ff13047207 */ /* 0x010fe20001800000 */
[----:B------:R-:W-:Y:S01]  /*0550*/  @!P4 FMUL R5, R5, 16777216 ;  /* 0x4b8000000505c820 */ /* 0x000fe20000400000 */
[----:B------:R-:W-:Y:S01]  /*0560*/  SEL R7, R20, RZ, P3 ;  /* 0x000000ff14077207 */ /* 0x000fe20001800000 */
[----:B------:R-:W-:Y:S01]  /*0570*/  @!P6 FMUL R6, R6, 16777216 ;  /* 0x4b8000000606e820 */ /* 0x000fe20000400000 */
[----:B------:R-:W-:-:S02]  /*0580*/  SEL R21, R21, RZ, P2 ;  /* 0x000000ff15157207 */ /* 0x000fc40001000000 */
[----:B------:R-:W-:Y:S01]  /*0590*/  SEL R0, R24, RZ, P2 ;  /* 0x000000ff18007207 */ /* 0x000fe20001000000 */
[----:B0-----:R-:W-:Y:S01]  /*05a0*/  FMUL R5, R10, R5 ;  /* 0x000000050a057220 */ /* 0x001fe20000400000 */
[----:B------:R-:W-:Y:S01]  /*05b0*/  FADD R4, R4, -R7 ;  /* 0x8000000704047221 */ /* 0x000fe20000000000 */
[----:B--2---:R-:W-:Y:S02]  /*05c0*/  SEL R25, R25, RZ, P3 ;  /* 0x000000ff19197207 */ /* 0x004fe40001800000 */
[----:B------:R-:W-:Y:S01]  /*05d0*/  FADD R0, R0, -R21 ;  /* 0x8000001500007221 */ /* 0x000fe20000000000 */
[----:B-----5:R-:W-:Y:S01]  /*05e0*/  SEL R26, R26, RZ, P3 ;  /* 0x000000ff1a1a7207 */ /* 0x020fe20001800000 */
[----:B---3--:R-:W-:Y:S01]  /*05f0*/  FMUL R11, R11, R6 ;  /* 0x000000060b0b7220 */ /* 0x008fe20000400000 */
[----:B------:R-:W-:Y:S01]  /*0600*/  FMUL R4, R5, R4 ;  /* 0x0000000405047220 */ /* 0x000fe20000400000 */
[----:B------:R-:W-:Y:S02]  /*0610*/  SEL R14, R14, RZ, P2 ;  /* 0x000000ff0e0e7207 */ /* 0x000fe40001000000 */
[----:B------:R-:W-:Y:S01]  /*0620*/  FMUL R11, R0, R11 ;  /* 0x0000000b000b7220 */ /* 0x000fe20000400000 */
[----:B------:R-:W-:Y:S01]  /*0630*/  SEL R23, R23, RZ, P2 ;  /* 0x000000ff17177207 */ /* 0x000fe20001000000 */
[----:B------:R-:W-:-:S04]  /*0640*/  FFMA R4, R25, R4, R26 ;  /* 0x0000000419047223 */ /* 0x000fc8000000001a */
[----:B------:R-:W-:Y:S01]  /*0650*/  FFMA R14, R11, R23, R14 ;  /* 0x000000170b0e7223 */ /* 0x000fe2000000000e */
[----:B------:R-:W-:-:S04]  /*0660*/  FSETP.GEU.AND P2, PT, R4, RZ, PT ;  /* 0x000000ff0400720b */ /* 0x000fc80003f4e000 */
[----:B------:R-:W-:Y:S01]  /*0670*/  FSETP.GEU.AND P3, PT, R14, RZ, PT ;  /* 0x000000ff0e00720b */ /* 0x000fe20003f6e000 */
[----:B-1----:R-:W-:Y:S01]  /*0680*/  IMAD.WIDE R2, R18, 0x4, R2 ;  /* 0x0000000412027825 */ /* 0x002fe200078e0202 */
[----:B------:R-:W-:Y:S02]  /*0690*/  FSEL R5, R4, RZ, P2 ;  /* 0x000000ff04057208 */ /* 0x000fe40001000000 */
[----:B------:R-:W-:Y:S01]  /*06a0*/  @P1 FSEL R5, R14, RZ, P3 ;  /* 0x000000ff0e051208 */ /* 0x000fe20001800000 */
[----:B------:R-:W-:Y:S08]  /*06b0*/  @P0 EXIT ;  /* 0x000000000000094d */ /* 0x000ff00003800000 */
[----:B------:R-:W-:Y:S01]  /*06c0*/  STG.E desc[UR4][R2.64], R5 ;  /* 0x0000000502007986 */ /* 0x000fe2000c101904 */
[----:B------:R-:W-:Y:S05]  /*06d0*/  EXIT ;  /* 0x000000000000794d */ /* 0x000fea0003800000 */
.L_x_0:
[----:B------:R-:W-:-:S00]  /*06e0*/  BRA `(.L_x_0) ;  /* 0xfffffffc00fc7947 */ /* 0x000fc0000383ffff */
[----:B------:R-:W-:-:S00]  /*06f0*/  NOP ;  /* 0x0000000000007918 */ /* 0x000fc00000000000 */
        /* <DEDUP_REMOVED lines=8> */
.L_x_1:


//--------------------- .nv.global.init           --------------------------
	.section	.nv.global.init,"aw",@progbits
.nv.global.init:
	.type		_$_str,@object
	.size		_$_str,(_$_str_$_2 - _$_str)
_$_str:
        /*0000*/ 	.byte	0x5f, 0x5f, 0x43, 0x55, 0x44, 0x41, 0x5f, 0x46, 0x54, 0x5a, 0x00
	.type		_$_str_$_2,@object
	.size		_$_str_$_2,(.L_1 - _$_str_$_2)
_$_str_$_2:
        /*000b*/ 	.byte	0x5f, 0x5f, 0x43, 0x55, 0x44, 0x41, 0x5f, 0x50, 0x52, 0x45, 0x43, 0x5f, 0x53, 0x51, 0x52, 0x54
        /*001b*/ 	.byte	0x00
.L_1:


//--------------------- .nv.constant0.triton_poi_fused_cat_11 --------------------------
	.section	.nv.constant0.triton_poi_fused_cat_11,"a",@progbits
	.sectionflags	@""
	.align	4
.nv.constant0.triton_poi_fused_cat_11:
	.zero		620
